//
// Generated by NVIDIA NVVM Compiler
//
// Compiler Build ID: CL-36424714
// Cuda compilation tools, release 13.0, V13.0.88
// Based on NVVM 20.0.0
//

.version 9.0
.target sm_100
.address_size 64

	// .globl	_Z18monte_carlo_kernelPfS_i
.global .align 4 .b8 __cudart_i2opi_f[24] = {65, 144, 67, 60, 153, 149, 98, 219, 192, 221, 52, 245, 209, 87, 39, 252, 41, 21, 68, 78, 110, 131, 249, 162};

.visible .entry _Z18monte_carlo_kernelPfS_i(
	.param .u64 .ptr .align 1 _Z18monte_carlo_kernelPfS_i_param_0,
	.param .u64 .ptr .align 1 _Z18monte_carlo_kernelPfS_i_param_1,
	.param .u32 _Z18monte_carlo_kernelPfS_i_param_2
)
{
	.local .align 4 .b8 	__local_depot0[28];
	.reg .b64 	%SP;
	.reg .b64 	%SPL;
	.reg .pred 	%p<10>;
	.reg .b32 	%r<45>;
	.reg .b32 	%f<29>;
	.reg .b64 	%rd<29>;
	.reg .b64 	%fd<3>;

	mov.u64 	%SPL, __local_depot0;
	ld.param.u64 	%rd9, [_Z18monte_carlo_kernelPfS_i_param_0];
	ld.param.u64 	%rd10, [_Z18monte_carlo_kernelPfS_i_param_1];
	ld.param.u32 	%r16, [_Z18monte_carlo_kernelPfS_i_param_2];
	add.u64 	%rd1, %SPL, 0;
	mov.u32 	%r17, %ctaid.x;
	mov.u32 	%r18, %ntid.x;
	mov.u32 	%r19, %tid.x;
	mad.lo.s32 	%r1, %r17, %r18, %r19;
	setp.ge.s32 	%p1, %r1, %r16;
	@%p1 bra 	$L__BB0_10;
	cvta.to.global.u64 	%rd12, %rd9;
	mul.wide.s32 	%rd13, %r1, 4;
	add.s64 	%rd14, %rd12, %rd13;
	ld.global.f32 	%f1, [%rd14];
	mul.f32 	%f7, %f1, 0f3F22F983;
	cvt.rni.s32.f32 	%r44, %f7;
	cvt.rn.f32.s32 	%f8, %r44;
	fma.rn.f32 	%f9, %f8, 0fBFC90FDA, %f1;
	fma.rn.f32 	%f10, %f8, 0fB3A22168, %f9;
	fma.rn.f32 	%f28, %f8, 0fA7C234C5, %f10;
	abs.f32 	%f3, %f1;
	setp.ltu.f32 	%p2, %f3, 0f47CE4780;
	@%p2 bra 	$L__BB0_9;
	setp.neu.f32 	%p3, %f3, 0f7F800000;
	@%p3 bra 	$L__BB0_4;
	mov.f32 	%f13, 0f00000000;
	mul.rn.f32 	%f28, %f1, %f13;
	mov.b32 	%r44, 0;
	bra.uni 	$L__BB0_9;
$L__BB0_4:
	mov.b32 	%r3, %f1;
	shl.b32 	%r21, %r3, 8;
	or.b32  	%r4, %r21, -2147483648;
	mov.b64 	%rd28, 0;
	mov.b32 	%r41, 0;
	mov.u64 	%rd26, __cudart_i2opi_f;
	mov.u64 	%rd27, %rd1;
$L__BB0_5:
	.pragma "nounroll";
	ld.global.nc.u32 	%r22, [%rd26];
	mad.wide.u32 	%rd17, %r22, %r4, %rd28;
	shr.u64 	%rd28, %rd17, 32;
	st.local.u32 	[%rd27], %rd17;
	add.s32 	%r41, %r41, 1;
	add.s64 	%rd27, %rd27, 4;
	add.s64 	%rd26, %rd26, 4;
	setp.ne.s32 	%p4, %r41, 6;
	@%p4 bra 	$L__BB0_5;
	shr.u32 	%r23, %r3, 23;
	st.local.u32 	[%rd1+24], %rd28;
	and.b32  	%r7, %r23, 31;
	and.b32  	%r24, %r23, 224;
	add.s32 	%r25, %r24, -128;
	shr.u32 	%r26, %r25, 5;
	mul.wide.u32 	%rd18, %r26, 4;
	sub.s64 	%rd8, %rd1, %rd18;
	ld.local.u32 	%r42, [%rd8+24];
	ld.local.u32 	%r43, [%rd8+20];
	setp.eq.s32 	%p5, %r7, 0;
	@%p5 bra 	$L__BB0_8;
	shf.l.wrap.b32 	%r42, %r43, %r42, %r7;
	ld.local.u32 	%r27, [%rd8+16];
	shf.l.wrap.b32 	%r43, %r27, %r43, %r7;
$L__BB0_8:
	shr.u32 	%r28, %r42, 30;
	shf.l.wrap.b32 	%r29, %r43, %r42, 2;
	shl.b32 	%r30, %r43, 2;
	shr.u32 	%r31, %r29, 31;
	add.s32 	%r32, %r31, %r28;
	neg.s32 	%r33, %r32;
	setp.lt.s32 	%p6, %r3, 0;
	selp.b32 	%r44, %r33, %r32, %p6;
	xor.b32  	%r34, %r29, %r3;
	shr.s32 	%r35, %r29, 31;
	xor.b32  	%r36, %r35, %r29;
	xor.b32  	%r37, %r35, %r30;
	cvt.u64.u32 	%rd19, %r36;
	shl.b64 	%rd20, %rd19, 32;
	cvt.u64.u32 	%rd21, %r37;
	or.b64  	%rd22, %rd20, %rd21;
	cvt.rn.f64.s64 	%fd1, %rd22;
	mul.f64 	%fd2, %fd1, 0d3BF921FB54442D19;
	cvt.rn.f32.f64 	%f11, %fd2;
	neg.f32 	%f12, %f11;
	setp.lt.s32 	%p7, %r34, 0;
	selp.f32 	%f28, %f12, %f11, %p7;
$L__BB0_9:
	mul.rn.f32 	%f14, %f28, %f28;
	and.b32  	%r39, %r44, 1;
	setp.eq.b32 	%p8, %r39, 1;
	selp.f32 	%f15, 0f3F800000, %f28, %p8;
	fma.rn.f32 	%f16, %f14, %f15, 0f00000000;
	fma.rn.f32 	%f17, %f14, 0f37CBAC00, 0fBAB607ED;
	selp.f32 	%f18, %f17, 0fB94D4153, %p8;
	selp.f32 	%f19, 0f3D2AAABB, 0f3C0885E4, %p8;
	fma.rn.f32 	%f20, %f18, %f14, %f19;
	selp.f32 	%f21, 0fBEFFFFFF, 0fBE2AAAA8, %p8;
	fma.rn.f32 	%f22, %f20, %f14, %f21;
	fma.rn.f32 	%f23, %f22, %f16, %f15;
	and.b32  	%r40, %r44, 2;
	setp.eq.s32 	%p9, %r40, 0;
	mov.f32 	%f24, 0f00000000;
	sub.f32 	%f25, %f24, %f23;
	selp.f32 	%f26, %f23, %f25, %p9;
	fma.rn.f32 	%f27, %f1, %f1, %f26;
	cvta.to.global.u64 	%rd23, %rd10;
	add.s64 	%rd25, %rd23, %rd13;
	st.global.f32 	[%rd25], %f27;
$L__BB0_10:
	ret;

}


// ===== COMPILED SASS (sm_100) =====

	.target	sm_100

	.elftype	@"ET_EXEC"


//--------------------- .note.nv.tkinfo           --------------------------
	.section	.note.nv.tkinfo,"",@"SHT_NOTE"
	.sectionflags	@"SHF_NOTE_NV_TKINFO"
	.tkinfo
        /*0018*/ 	.word	0x00000002
        /*0030*/ 	.string	""
        /*0030*/ 	.string	"ptxas"
        /*0030*/ 	.string	"Cuda compilation tools, release 13.0, V13.0.88"
        /*0030*/ 	.string	"Build cuda_13.0.r13.0/compiler.36424714_0"
        /*0030*/ 	.string	"-arch sm_100 -m 64 "



//--------------------- .note.nv.cuinfo           --------------------------
	.section	.note.nv.cuinfo,"",@"SHT_NOTE"
	.sectionflags	@"SHF_NOTE_NV_CUINFO"
        /*0018*/ 	.short	0x0002
        /*001a*/ 	.short	0x0064
        /*001c*/ 	.short	0x0082
	.zero		2


//--------------------- .nv.info                  --------------------------
	.section	.nv.info,"",@"SHT_CUDA_INFO"
	.align	4


	//----- nvinfo : EIATTR_REGCOUNT
	.align		4
        /*0000*/ 	.byte	0x04, 0x2f
        /*0002*/ 	.short	(.L_2 - .L_1)
	.align		4
.L_1:
        /*0004*/ 	.word	index@(_Z18monte_carlo_kernelPfS_i)
        /*0008*/ 	.word	0x00000012


	//----- nvinfo : EIATTR_FRAME_SIZE
	.align		4
.L_2:
        /*000c*/ 	.byte	0x04, 0x11
        /*000e*/ 	.short	(.L_4 - .L_3)
	.align		4
.L_3:
        /*0010*/ 	.word	index@(_Z18monte_carlo_kernelPfS_i)
        /*0014*/ 	.word	0x00000000


	//----- nvinfo : EIATTR_MIN_STACK_SIZE
	.align		4
.L_4:
        /*0018*/ 	.byte	0x04, 0x12
        /*001a*/ 	.short	(.L_6 - .L_5)
	.align		4
.L_5:
        /*001c*/ 	.word	index@(_Z18monte_carlo_kernelPfS_i)
        /*0020*/ 	.word	0x00000000
.L_6:


//--------------------- .nv.compat                --------------------------
	.section	.nv.compat,"",@"SHT_CUDA_COMPAT_INFO"
	.align	4
        /*0000*/ 	.byte	0x02, 0x09, 0x00, 0x00, 0x02, 0x02, 0x01, 0x00, 0x02, 0x05, 0x05, 0x00, 0x03, 0x07, 0x01, 0x01
        /*0010*/ 	.byte	0x02, 0x03, 0x00, 0x00, 0x02, 0x06, 0x01, 0x00, 0x04, 0x0b, 0x08, 0x00, 0x01, 0x00, 0x00, 0x00
        /*0020*/ 	.byte	0x00, 0x00, 0x00, 0x00


//--------------------- .nv.info._Z18monte_carlo_kernelPfS_i --------------------------
	.section	.nv.info._Z18monte_carlo_kernelPfS_i,"",@"SHT_CUDA_INFO"
	.sectionflags	@""
	.align	4


	//----- nvinfo : EIATTR_CUDA_API_VERSION
	.align		4
        /*0000*/ 	.byte	0x04, 0x37
        /*0002*/ 	.short	(.L_8 - .L_7)
.L_7:
        /*0004*/ 	.word	0x00000082


	//----- nvinfo : EIATTR_KPARAM_INFO
	.align		4
.L_8:
        /*0008*/ 	.byte	0x04, 0x17
        /*000a*/ 	.short	(.L_10 - .L_9)
.L_9:
        /*000c*/ 	.word	0x00000000
        /*0010*/ 	.short	0x0002
        /*0012*/ 	.short	0x0010
        /*0014*/ 	.byte	0x00, 0xf0, 0x11, 0x00


	//----- nvinfo : EIATTR_KPARAM_INFO
	.align		4
.L_10:
        /*0018*/ 	.byte	0x04, 0x17
        /*001a*/ 	.short	(.L_12 - .L_11)
.L_11:
        /*001c*/ 	.word	0x00000000
        /*0020*/ 	.short	0x0001
        /*0022*/ 	.short	0x0008
        /*0024*/ 	.byte	0x00, 0xf5, 0x21, 0x00


	//----- nvinfo : EIATTR_KPARAM_INFO
	.align		4
.L_12:
        /*0028*/ 	.byte	0x04, 0x17
        /*002a*/ 	.short	(.L_14 - .L_13)
.L_13:
        /*002c*/ 	.word	0x00000000
        /*0030*/ 	.short	0x0000
        /*0032*/ 	.short	0x0000
        /*0034*/ 	.byte	0x00, 0xf5, 0x21, 0x00


	//----- nvinfo : EIATTR_SPARSE_MMA_MASK
	.align		4
.L_14:
        /*0038*/ 	.byte	0x03, 0x50
        /*003a*/ 	.short	0x0000


	//----- nvinfo : EIATTR_MAXREG_COUNT
	.align		4
        /*003c*/ 	.byte	0x03, 0x1b
        /*003e*/ 	.short	0x00ff


	//----- nvinfo : EIATTR_MERCURY_ISA_VERSION
	.align		4
        /*0040*/ 	.byte	0x03, 0x5f
        /*0042*/ 	.short	0x0101


	//----- nvinfo : EIATTR_VRC_CTA_INIT_COUNT
	.align		4
        /*0044*/ 	.byte	0x02, 0x4a
	.zero		1
	.zero		1


	//----- nvinfo : EIATTR_EXIT_INSTR_OFFSETS
	.align		4
        /*0048*/ 	.byte	0x04, 0x1c
        /*004a*/ 	.short	(.L_16 - .L_15)


	//   ....[0]....
.L_15:
        /*004c*/ 	.word	0x00000070


	//   ....[1]....
        /*0050*/ 	.word	0x000008b0


	//----- nvinfo : EIATTR_CRS_STACK_SIZE
	.align		4
.L_16:
        /*0054*/ 	.byte	0x04, 0x1e
        /*0056*/ 	.short	(.L_18 - .L_17)
.L_17:
        /*0058*/ 	.word	0x00000000


	//----- nvinfo : EIATTR_CBANK_PARAM_SIZE
	.align		4
.L_18:
        /*005c*/ 	.byte	0x03, 0x19
        /*005e*/ 	.short	0x0014


	//----- nvinfo : EIATTR_PARAM_CBANK
	.align		4
        /*0060*/ 	.byte	0x04, 0x0a
        /*0062*/ 	.short	(.L_20 - .L_19)
	.align		4
.L_19:
        /*0064*/ 	.word	index@(.nv.constant0._Z18monte_carlo_kernelPfS_i)
        /*0068*/ 	.short	0x0380
        /*006a*/ 	.short	0x0014


	//----- nvinfo : EIATTR_SW_WAR
	.align		4
.L_20:
        /*006c*/ 	.byte	0x04, 0x36
        /*006e*/ 	.short	(.L_22 - .L_21)
.L_21:
        /*0070*/ 	.word	0x00000008
.L_22:


//--------------------- .nv.callgraph             --------------------------
	.section	.nv.callgraph,"",@"SHT_CUDA_CALLGRAPH"
	.align	4
	.sectionentsize	8
	.align		4
        /*0000*/ 	.word	0x00000000
	.align		4
        /*0004*/ 	.word	0xffffffff
	.align		4
        /*0008*/ 	.word	0x00000000
	.align		4
        /*000c*/ 	.word	0xfffffffe
	.align		4
        /*0010*/ 	.word	0x00000000
	.align		4
        /*0014*/ 	.word	0xfffffffd
	.align		4
        /*0018*/ 	.word	0x00000000
	.align		4
        /*001c*/ 	.word	0xfffffffc


//--------------------- .nv.constant4             --------------------------
	.section	.nv.constant4,"a",@progbits
	.align	8
	.align		8
.nv.constant4:
        /*0000*/ 	.dword	__cudart_i2opi_f


//--------------------- .text._Z18monte_carlo_kernelPfS_i --------------------------
	.section	.text._Z18monte_carlo_kernelPfS_i,"ax",@progbits
	.align	128
        .global         _Z18monte_carlo_kernelPfS_i
        .type           _Z18monte_carlo_kernelPfS_i,@function
        .size           _Z18monte_carlo_kernelPfS_i,(.L_x_6 - _Z18monte_carlo_kernelPfS_i)
        .other          _Z18monte_carlo_kernelPfS_i,@"STO_CUDA_ENTRY STV_DEFAULT"
_Z18monte_carlo_kernelPfS_i:
.text._Z18monte_carlo_kernelPfS_i:
[----:B------:R-:W-:Y:S01]  /*0000*/  LDC R1, c[0x0][0x37c] ;  /* 0x0000df00ff017b82 */ /* 0x000fe20000000800 */
[----:B------:R-:W0:Y:S07]  /*0010*/  S2R R3, SR_TID.X ;  /* 0x0000000000037919 */ /* 0x000e2e0000002100 */
[----:B------:R-:W0:Y:S01]  /*0020*/  S2UR UR4, SR_CTAID.X ;  /* 0x00000000000479c3 */ /* 0x000e220000002500 */
[----:B------:R-:W1:Y:S07]  /*0030*/  LDCU UR5, c[0x0][0x390] ;  /* 0x00007200ff0577ac */ /* 0x000e6e0008000800 */
[----:B------:R-:W0:Y:S02]  /*0040*/  LDC R2, c[0x0][0x360] ;  /* 0x0000d800ff027b82 */ /* 0x000e240000000800 */
[----:B0-----:R-:W-:-:S05]  /*0050*/  IMAD R2, R2, UR4, R3 ;  /* 0x0000000402027c24 */ /* 0x001fca000f8e0203 */
[----:B-1----:R-:W-:-:S13]  /*0060*/  ISETP.GE.AND P0, PT, R2, UR5, PT ;  /* 0x0000000502007c0c */ /* 0x002fda000bf06270 */
[----:B------:R-:W-:Y:S05]  /*0070*/  @P0 EXIT ;  /* 0x000000000000094d */ /* 0x000fea0003800000 */
[----:B------:R-:W0:Y:S01]  /*0080*/  LDC.64 R4, c[0x0][0x380] ;  /* 0x0000e000ff047b82 */ /* 0x000e220000000a00 */
[----:B------:R-:W1:Y:S01]  /*0090*/  LDCU.64 UR6, c[0x0][0x358] ;  /* 0x00006b00ff0677ac */ /* 0x000e620008000a00 */
[----:B0-----:R-:W-:-:S05]  /*00a0*/  IMAD.WIDE R4, R2, 0x4, R4 ;  /* 0x0000000402047825 */ /* 0x001fca00078e0204 */
[----:B-1----:R-:W2:Y:S01]  /*00b0*/  LDG.E R3, desc[UR6][R4.64] ;  /* 0x0000000604037981 */ /* 0x002ea2000c1e1900 */
[----:B------:R-:W-:Y:S01]  /*00c0*/  BSSY.RECONVERGENT B0, `(.L_x_0) ;  /* 0x0000069000007945 */ /* 0x000fe20003800200 */
[C---:B--2---:R-:W-:Y:S01]  /*00d0*/  FMUL R0, R3.reuse, 0.63661974668502807617 ;  /* 0x3f22f98303007820 */ /* 0x044fe20000400000 */
[----:B------:R-:W-:-:S05]  /*00e0*/  FSETP.GE.AND P0, PT, |R3|, 105615, PT ;  /* 0x47ce47800300780b */ /* 0x000fca0003f06200 */
[----:B------:R-:W0:Y:S02]  /*00f0*/  F2I.NTZ R0, R0 ;  /* 0x0000000000007305 */ /* 0x000e240000203100 */
[----:B0-----:R-:W-:-:S05]  /*0100*/  I2FP.F32.S32 R6, R0 ;  /* 0x0000000000067245 */ /* 0x001fca0000201400 */
[----:B------:R-:W-:-:S04]  /*0110*/  FFMA R7, R6, -1.5707962512969970703, R3 ;  /* 0xbfc90fda06077823 */ /* 0x000fc80000000003 */
[----:B------:R-:W-:-:S04]  /*0120*/  FFMA R7, R6, -7.5497894158615963534e-08, R7 ;  /* 0xb3a2216806077823 */ /* 0x000fc80000000007 */
[----:B------:R-:W-:Y:S01]  /*0130*/  FFMA R6, R6, -5.3903029534742383927e-15, R7 ;  /* 0xa7c234c506067823 */ /* 0x000fe20000000007 */
[----:B------:R-:W-:Y:S06]  /*0140*/  @!P0 BRA `(.L_x_1) ;  /* 0x0000000400808947 */ /* 0x000fec0003800000 */
[----:B------:R-:W-:-:S13]  /*0150*/  FSETP.NEU.AND P0, PT, |R3|, +INF , PT ;  /* 0x7f8000000300780b */ /* 0x000fda0003f0d200 */
[----:B------:R-:W-:Y:S01]  /*0160*/  @!P0 FMUL R6, RZ, R3 ;  /* 0x00000003ff068220 */ /* 0x000fe20000400000 */
[----:B------:R-:W-:Y:S01]  /*0170*/  @!P0 IMAD.MOV.U32 R0, RZ, RZ, RZ ;  /* 0x000000ffff008224 */ /* 0x000fe200078e00ff */
[----:B------:R-:W-:Y:S06]  /*0180*/  @!P0 BRA `(.L_x_1) ;  /* 0x0000000400708947 */ /* 0x000fec0003800000 */
[----:B------:R-:W-:Y:S01]  /*0190*/  IMAD.SHL.U32 R0, R3, 0x100, RZ ;  /* 0x0000010003007824 */ /* 0x000fe200078e00ff */
[----:B------:R-:W0:Y:S01]  /*01a0*/  LDCU.64 UR8, c[0x4][URZ] ;  /* 0x01000000ff0877ac */ /* 0x000e220008000a00 */
[----:B------:R-:W-:Y:S02]  /*01b0*/  IMAD.MOV.U32 R11, RZ, RZ, RZ ;  /* 0x000000ffff0b7224 */ /* 0x000fe400078e00ff */
[----:B------:R-:W-:Y:S01]  /*01c0*/  IMAD.MOV.U32 R9, RZ, RZ, RZ ;  /* 0x000000ffff097224 */ /* 0x000fe200078e00ff */
[----:B------:R-:W-:Y:S01]  /*01d0*/  LOP3.LUT R0, R0, 0x80000000, RZ, 0xfc, !PT ;  /* 0x8000000000007812 */ /* 0x000fe200078efcff */
[----:B------:R-:W-:Y:S01]  /*01e0*/  UMOV UR5, URZ ;  /* 0x000000ff00057c82 */ /* 0x000fe20008000000 */
[----:B------:R-:W-:-:S05]  /*01f0*/  UMOV UR4, URZ ;  /* 0x000000ff00047c82 */ /* 0x000fca0008000000 */
.L_x_2:
[----:B0-----:R-:W-:Y:S01]  /*0200*/  IMAD.U32 R6, RZ, RZ, UR8 ;  /* 0x00000008ff067e24 */ /* 0x001fe2000f8e00ff */
[----:B------:R-:W-:-:S05]  /*0210*/  MOV R7, UR9 ;  /* 0x0000000900077c02 */ /* 0x000fca0008000f00 */
[----:B------:R-:W2:Y:S01]  /*0220*/  LDG.E.CONSTANT R5, desc[UR6][R6.64] ;  /* 0x0000000606057981 */ /* 0x000ea2000c1e9900 */
[----:B------:R-:W-:Y:S01]  /*0230*/  UIADD3 UR4, UPT, UPT, UR4, 0x1, URZ ;  /* 0x0000000104047890 */ /* 0x000fe2000fffe0ff */
[C---:B------:R-:W-:Y:S01]  /*0240*/  ISETP.EQ.AND P0, PT, R9.reuse, RZ, PT ;  /* 0x000000ff0900720c */ /* 0x040fe20003f02270 */
[----:B------:R-:W-:Y:S01]  /*0250*/  UIADD3 UR8, UP1, UPT, UR8, 0x4, URZ ;  /* 0x0000000408087890 */ /* 0x000fe2000ff3e0ff */
[C---:B------:R-:W-:Y:S01]  /*0260*/  ISETP.EQ.AND P1, PT, R9.reuse, 0x4, PT ;  /* 0x000000040900780c */ /* 0x040fe20003f22270 */
[----:B------:R-:W-:Y:S01]  /*0270*/  UISETP.NE.AND UP0, UPT, UR4, 0x6, UPT ;  /* 0x000000060400788c */ /* 0x000fe2000bf05270 */
[C---:B------:R-:W-:Y:S01]  /*0280*/  ISETP.EQ.AND P2, PT, R9.reuse, 0x8, PT ;  /* 0x000000080900780c */ /* 0x040fe20003f42270 */
[----:B------:R-:W-:Y:S01]  /*0290*/  UIADD3.X UR9, UPT, UPT, URZ, UR9, URZ, UP1, !UPT ;  /* 0x00000009ff097290 */ /* 0x000fe20008ffe4ff */
[C---:B------:R-:W-:Y:S02]  /*02a0*/  ISETP.EQ.AND P3, PT, R9.reuse, 0xc, PT ;  /* 0x0000000c0900780c */ /* 0x040fe40003f62270 */
[----:B------:R-:W-:-:S02]  /*02b0*/  ISETP.EQ.AND P4, PT, R9, 0x10, PT ;  /* 0x000000100900780c */ /* 0x000fc40003f82270 */
[C---:B------:R-:W-:Y:S01]  /*02c0*/  ISETP.EQ.AND P5, PT, R9.reuse, 0x14, PT ;  /* 0x000000140900780c */ /* 0x040fe20003fa2270 */
[----:B------:R-:W-:Y:S02]  /*02d0*/  VIADD R9, R9, 0x4 ;  /* 0x0000000409097836 */ /* 0x000fe40000000000 */
[----:B--2---:R-:W-:-:S03]  /*02e0*/  IMAD.WIDE.U32 R4, R5, R0, RZ ;  /* 0x0000000005047225 */ /* 0x004fc600078e00ff */
[----:B------:R-:W-:-:S04]  /*02f0*/  IADD3 R4, P6, PT, R4, R11, RZ ;  /* 0x0000000b04047210 */ /* 0x000fc80007fde0ff */
[----:B------:R-:W-:Y:S01]  /*0300*/  IADD3.X R11, PT, PT, R5, UR5, RZ, P6, !PT ;  /* 0x00000005050b7c10 */ /* 0x000fe2000b7fe4ff */
[--C-:B------:R-:W-:Y:S01]  /*0310*/  @P0 IMAD.MOV.U32 R8, RZ, RZ, R4.reuse ;  /* 0x000000ffff080224 */ /* 0x100fe200078e0004 */
[----:B------:R-:W-:Y:S01]  /*0320*/  @P4 MOV R14, R4 ;  /* 0x00000004000e4202 */ /* 0x000fe20000000f00 */
[--C-:B------:R-:W-:Y:S02]  /*0330*/  @P1 IMAD.MOV.U32 R10, RZ, RZ, R4.reuse ;  /* 0x000000ffff0a1224 */ /* 0x100fe400078e0004 */
[--C-:B------:R-:W-:Y:S02]  /*0340*/  @P2 IMAD.MOV.U32 R12, RZ, RZ, R4.reuse ;  /* 0x000000ffff0c2224 */ /* 0x100fe400078e0004 */
[--C-:B------:R-:W-:Y:S02]  /*0350*/  @P3 IMAD.MOV.U32 R13, RZ, RZ, R4.reuse ;  /* 0x000000ffff0d3224 */ /* 0x100fe400078e0004 */
[----:B------:R-:W-:Y:S01]  /*0360*/  @P5 IMAD.MOV.U32 R15, RZ, RZ, R4 ;  /* 0x000000ffff0f5224 */ /* 0x000fe200078e0004 */
[----:B------:R-:W-:Y:S06]  /*0370*/  BRA.U UP0, `(.L_x_2) ;  /* 0xfffffffd00a07547 */ /* 0x000fec000b83ffff */
[----:B------:R-:W-:Y:S01]  /*0380*/  SHF.R.U32.HI R0, RZ, 0x17, R3 ;  /* 0x00000017ff007819 */ /* 0x000fe20000011603 */
[----:B------:R-:W-:Y:S03]  /*0390*/  BSSY.RECONVERGENT B1, `(.L_x_3) ;  /* 0x0000029000017945 */ /* 0x000fe60003800200 */
[C---:B------:R-:W-:Y:S02]  /*03a0*/  LOP3.LUT R4, R0.reuse, 0xe0, RZ, 0xc0, !PT ;  /* 0x000000e000047812 */ /* 0x040fe400078ec0ff */
[----:B------:R-:W-:-:S03]  /*03b0*/  LOP3.LUT P6, RZ, R0, 0x1f, RZ, 0xc0, !PT ;  /* 0x0000001f00ff7812 */ /* 0x000fc600078cc0ff */
[----:B------:R-:W-:-:S05]  /*03c0*/  VIADD R4, R4, 0xffffff80 ;  /* 0xffffff8004047836 */ /* 0x000fca0000000000 */
[----:B------:R-:W-:-:S05]  /*03d0*/  SHF.R.U32.HI R4, RZ, 0x5, R4 ;  /* 0x00000005ff047819 */ /* 0x000fca0000011604 */
[----:B------:R-:W-:-:S05]  /*03e0*/  IMAD.U32 R6, R4, -0x4, RZ ;  /* 0xfffffffc04067824 */ /* 0x000fca00078e00ff */
[C---:B------:R-:W-:Y:S02]  /*03f0*/  ISETP.EQ.AND P3, PT, R6.reuse, -0x18, PT ;  /* 0xffffffe80600780c */ /* 0x040fe40003f62270 */
[C---:B------:R-:W-:Y:S02]  /*0400*/  ISETP.EQ.AND P4, PT, R6.reuse, -0x14, PT ;  /* 0xffffffec0600780c */ /* 0x040fe40003f82270 */
[C---:B------:R-:W-:Y:S02]  /*0410*/  ISETP.EQ.AND P2, PT, R6.reuse, -0x10, PT ;  /* 0xfffffff00600780c */ /* 0x040fe40003f42270 */
[C---:B------:R-:W-:Y:S02]  /*0420*/  ISETP.EQ.AND P1, PT, R6.reuse, -0xc, PT ;  /* 0xfffffff40600780c */ /* 0x040fe40003f22270 */
[C---:B------:R-:W-:Y:S02]  /*0430*/  ISETP.EQ.AND P0, PT, R6.reuse, -0x8, PT ;  /* 0xfffffff80600780c */ /* 0x040fe40003f02270 */
[----:B------:R-:W-:-:S03]  /*0440*/  ISETP.EQ.AND P5, PT, R6, RZ, PT ;  /* 0x000000ff0600720c */ /* 0x000fc60003fa2270 */
[----:B------:R-:W-:Y:S02]  /*0450*/  @P3 MOV R4, R8 ;  /* 0x0000000800043202 */ /* 0x000fe40000000f00 */
[C---:B------:R-:W-:Y:S01]  /*0460*/  ISETP.EQ.AND P3, PT, R6.reuse, -0x4, PT ;  /* 0xfffffffc0600780c */ /* 0x040fe20003f62270 */
[----:B------:R-:W-:Y:S02]  /*0470*/  @P4 IMAD.MOV.U32 R5, RZ, RZ, R8 ;  /* 0x000000ffff054224 */ /* 0x000fe400078e0008 */
[----:B------:R-:W-:Y:S01]  /*0480*/  @P4 IMAD.MOV.U32 R4, RZ, RZ, R10 ;  /* 0x000000ffff044224 */ /* 0x000fe200078e000a */
[----:B------:R-:W-:Y:S01]  /*0490*/  ISETP.EQ.AND P4, PT, R6, 0x4, PT ;  /* 0x000000040600780c */ /* 0x000fe20003f82270 */
[----:B------:R-:W-:Y:S02]  /*04a0*/  @P2 IMAD.MOV.U32 R4, RZ, RZ, R12 ;  /* 0x000000ffff042224 */ /* 0x000fe400078e000c */
[----:B------:R-:W-:Y:S02]  /*04b0*/  @P1 IMAD.MOV.U32 R4, RZ, RZ, R13 ;  /* 0x000000ffff041224 */ /* 0x000fe400078e000d */
[----:B------:R-:W-:-:S02]  /*04c0*/  @P0 IMAD.MOV.U32 R4, RZ, RZ, R14 ;  /* 0x000000ffff040224 */ /* 0x000fc400078e000e */
[----:B------:R-:W-:Y:S01]  /*04d0*/  @P2 IMAD.MOV.U32 R5, RZ, RZ, R10 ;  /* 0x000000ffff052224 */ /* 0x000fe200078e000a */
[----:B------:R-:W-:Y:S01]  /*04e0*/  @P1 MOV R5, R12 ;  /* 0x0000000c00051202 */ /* 0x000fe20000000f00 */
[----:B------:R-:W-:Y:S01]  /*04f0*/  @P0 IMAD.MOV.U32 R5, RZ, RZ, R13 ;  /* 0x000000ffff050224 */ /* 0x000fe200078e000d */
[----:B------:R-:W-:Y:S01]  /*0500*/  @P3 MOV R4, R15 ;  /* 0x0000000f00043202 */ /* 0x000fe20000000f00 */
[----:B------:R-:W-:Y:S02]  /*0510*/  @P5 IMAD.MOV.U32 R4, RZ, RZ, R11 ;  /* 0x000000ffff045224 */ /* 0x000fe400078e000b */
[----:B------:R-:W-:Y:S02]  /*0520*/  @P3 IMAD.MOV.U32 R5, RZ, RZ, R14 ;  /* 0x000000ffff053224 */ /* 0x000fe400078e000e */
[----:B------:R-:W-:Y:S02]  /*0530*/  @P5 IMAD.MOV.U32 R5, RZ, RZ, R15 ;  /* 0x000000ffff055224 */ /* 0x000fe400078e000f */
[----:B------:R-:W-:-:S02]  /*0540*/  @P4 IMAD.MOV.U32 R5, RZ, RZ, R11 ;  /* 0x000000ffff054224 */ /* 0x000fc400078e000b */
[----:B------:R-:W-:Y:S01]  /*0550*/  IMAD.MOV.U32 R9, RZ, RZ, R4 ;  /* 0x000000ffff097224 */ /* 0x000fe200078e0004 */
[----:B------:R-:W-:Y:S06]  /*0560*/  @!P6 BRA `(.L_x_4) ;  /* 0x00000000002ce947 */ /* 0x000fec0003800000 */
[----:B------:R-:W-:Y:S01]  /*0570*/  @P2 MOV R4, R8 ;  /* 0x0000000800042202 */ /* 0x000fe20000000f00 */
[----:B------:R-:W-:Y:S01]  /*0580*/  @P1 IMAD.MOV.U32 R4, RZ, RZ, R10 ;  /* 0x000000ffff041224 */ /* 0x000fe200078e000a */
[----:B------:R-:W-:Y:S01]  /*0590*/  LOP3.LUT R0, R0, 0x1f, RZ, 0xc0, !PT ;  /* 0x0000001f00007812 */ /* 0x000fe200078ec0ff */
[----:B------:R-:W-:Y:S01]  /*05a0*/  @P0 IMAD.MOV.U32 R4, RZ, RZ, R12 ;  /* 0x000000ffff040224 */ /* 0x000fe200078e000c */
[----:B------:R-:W-:Y:S01]  /*05b0*/  ISETP.EQ.AND P0, PT, R6, 0x8, PT ;  /* 0x000000080600780c */ /* 0x000fe20003f02270 */
[----:B------:R-:W-:Y:S01]  /*05c0*/  @P3 IMAD.MOV.U32 R4, RZ, RZ, R13 ;  /* 0x000000ffff043224 */ /* 0x000fe200078e000d */
[----:B------:R-:W-:Y:S01]  /*05d0*/  SHF.L.W.U32.HI R9, R5, R0, R9 ;  /* 0x0000000005097219 */ /* 0x000fe20000010e09 */
[----:B------:R-:W-:Y:S01]  /*05e0*/  @P5 IMAD.MOV.U32 R4, RZ, RZ, R14 ;  /* 0x000000ffff045224 */ /* 0x000fe200078e000e */
[----:B------:R-:W-:-:S09]  /*05f0*/  @P4 MOV R4, R15 ;  /* 0x0000000f00044202 */ /* 0x000fd20000000f00 */
[----:B------:R-:W-:-:S05]  /*0600*/  @P0 IMAD.MOV.U32 R4, RZ, RZ, R11 ;  /* 0x000000ffff040224 */ /* 0x000fca00078e000b */
[----:B------:R-:W-:-:S07]  /*0610*/  SHF.L.W.U32.HI R5, R4, R0, R5 ;  /* 0x0000000004057219 */ /* 0x000fce0000010e05 */
.L_x_4:
[----:B------:R-:W-:Y:S05]  /*0620*/  BSYNC.RECONVERGENT B1 ;  /* 0x0000000000017941 */ /* 0x000fea0003800200 */
.L_x_3:
[C---:B------:R-:W-:Y:S01]  /*0630*/  SHF.L.W.U32.HI R8, R5.reuse, 0x2, R9 ;  /* 0x0000000205087819 */ /* 0x040fe20000010e09 */
[----:B------:R-:W-:Y:S01]  /*0640*/  IMAD.SHL.U32 R5, R5, 0x4, RZ ;  /* 0x0000000405057824 */ /* 0x000fe200078e00ff */
[----:B------:R-:W-:Y:S01]  /*0650*/  UMOV UR4, 0x54442d19 ;  /* 0x54442d1900047882 */ /* 0x000fe20000000000 */
[----:B------:R-:W-:Y:S01]  /*0660*/  UMOV UR5, 0x3bf921fb ;  /* 0x3bf921fb00057882 */ /* 0x000fe20000000000 */
[----:B------:R-:W-:Y:S02]  /*0670*/  SHF.R.S32.HI R0, RZ, 0x1f, R8 ;  /* 0x0000001fff007819 */ /* 0x000fe40000011408 */
[----:B------:R-:W-:Y:S02]  /*0680*/  ISETP.GE.AND P0, PT, R3, RZ, PT ;  /* 0x000000ff0300720c */ /* 0x000fe40003f06270 */
[C---:B------:R-:W-:Y:S02]  /*0690*/  LOP3.LUT R6, R0.reuse, R5, RZ, 0x3c, !PT ;  /* 0x0000000500067212 */ /* 0x040fe400078e3cff */
[----:B------:R-:W-:-:S02]  /*06a0*/  LOP3.LUT R7, R0, R8, RZ, 0x3c, !PT ;  /* 0x0000000800077212 */ /* 0x000fc400078e3cff */
[----:B------:R-:W-:Y:S02]  /*06b0*/  SHF.R.U32.HI R0, RZ, 0x1e, R9 ;  /* 0x0000001eff007819 */ /* 0x000fe40000011609 */
[----:B------:R-:W0:Y:S01]  /*06c0*/  I2F.F64.S64 R4, R6 ;  /* 0x0000000600047312 */ /* 0x000e220000301c00 */
[C---:B------:R-:W-:Y:S02]  /*06d0*/  LOP3.LUT R9, R8.reuse, R3, RZ, 0x3c, !PT ;  /* 0x0000000308097212 */ /* 0x040fe400078e3cff */
[----:B------:R-:W-:Y:S02]  /*06e0*/  LEA.HI R0, R8, R0, RZ, 0x1 ;  /* 0x0000000008007211 */ /* 0x000fe400078f08ff */
[----:B------:R-:W-:-:S03]  /*06f0*/  ISETP.GE.AND P1, PT, R9, RZ, PT ;  /* 0x000000ff0900720c */ /* 0x000fc60003f26270 */
[----:B------:R-:W-:-:S04]  /*0700*/  IMAD.MOV R8, RZ, RZ, -R0 ;  /* 0x000000ffff087224 */ /* 0x000fc800078e0a00 */
[----:B------:R-:W-:Y:S01]  /*0710*/  @!P0 IMAD.MOV.U32 R0, RZ, RZ, R8 ;  /* 0x000000ffff008224 */ /* 0x000fe200078e0008 */
[----:B0-----:R-:W-:-:S10]  /*0720*/  DMUL R4, R4, UR4 ;  /* 0x0000000404047c28 */ /* 0x001fd40008000000 */
[----:B------:R-:W0:Y:S02]  /*0730*/  F2F.F32.F64 R4, R4 ;  /* 0x0000000400047310 */ /* 0x000e240000301000 */
[----:B0-----:R-:W-:-:S07]  /*0740*/  FSEL R6, -R4, R4, !P1 ;  /* 0x0000000404067208 */ /* 0x001fce0004800100 */
.L_x_1:
[----:B------:R-:W-:Y:S05]  /*0750*/  BSYNC.RECONVERGENT B0 ;  /* 0x0000000000007941 */ /* 0x000fea0003800200 */
.L_x_0:
[----:B------:R-:W-:Y:S01]  /*0760*/  MOV R8, 0x37cbac00 ;  /* 0x37cbac0000087802 */ /* 0x000fe20000000f00 */
[----:B------:R-:W-:Y:S01]  /*0770*/  FMUL R7, R6, R6 ;  /* 0x0000000606077220 */ /* 0x000fe20000400000 */
[C---:B------:R-:W-:Y:S01]  /*0780*/  LOP3.LUT R4, R0.reuse, 0x1, RZ, 0xc0, !PT ;  /* 0x0000000100047812 */ /* 0x040fe200078ec0ff */
[----:B------:R-:W-:Y:S01]  /*0790*/  IMAD.MOV.U32 R10, RZ, RZ, 0x3d2aaabb ;  /* 0x3d2aaabbff0a7424 */ /* 0x000fe200078e00ff */
[----:B------:R-:W-:Y:S01]  /*07a0*/  LOP3.LUT P1, RZ, R0, 0x2, RZ, 0xc0, !PT ;  /* 0x0000000200ff7812 */ /* 0x000fe2000782c0ff */
[----:B------:R-:W-:Y:S01]  /*07b0*/  FFMA R8, R7, R8, -0.0013887860113754868507 ;  /* 0xbab607ed07087423 */ /* 0x000fe20000000008 */
[----:B------:R-:W-:Y:S01]  /*07c0*/  ISETP.NE.U32.AND P0, PT, R4, 0x1, PT ;  /* 0x000000010400780c */ /* 0x000fe20003f05070 */
[----:B------:R-:W-:Y:S01]  /*07d0*/  IMAD.MOV.U32 R9, RZ, RZ, 0x3effffff ;  /* 0x3effffffff097424 */ /* 0x000fe200078e00ff */
[----:B------:R-:W0:Y:S02]  /*07e0*/  LDC.64 R4, c[0x0][0x388] ;  /* 0x0000e200ff047b82 */ /* 0x000e240000000a00 */
[----:B------:R-:W-:-:S02]  /*07f0*/  FSEL R8, R8, -0.00019574658654164522886, !P0 ;  /* 0xb94d415308087808 */ /* 0x000fc40004000000 */
[----:B------:R-:W-:Y:S02]  /*0800*/  FSEL R10, R10, 0.0083327032625675201416, !P0 ;  /* 0x3c0885e40a0a7808 */ /* 0x000fe40004000000 */
[----:B------:R-:W-:Y:S02]  /*0810*/  FSEL R9, -R9, -0.16666662693023681641, !P0 ;  /* 0xbe2aaaa809097808 */ /* 0x000fe40004000100 */
[----:B------:R-:W-:Y:S01]  /*0820*/  FSEL R0, R6, 1, P0 ;  /* 0x3f80000006007808 */ /* 0x000fe20000000000 */
[----:B------:R-:W-:-:S04]  /*0830*/  FFMA R8, R7, R8, R10 ;  /* 0x0000000807087223 */ /* 0x000fc8000000000a */
[C---:B------:R-:W-:Y:S01]  /*0840*/  FFMA R8, R7.reuse, R8, R9 ;  /* 0x0000000807087223 */ /* 0x040fe20000000009 */
[----:B------:R-:W-:-:S04]  /*0850*/  FFMA R7, R7, R0, RZ ;  /* 0x0000000007077223 */ /* 0x000fc800000000ff */
[----:B------:R-:W-:-:S04]  /*0860*/  FFMA R0, R7, R8, R0 ;  /* 0x0000000807007223 */ /* 0x000fc80000000000 */
[----:B------:R-:W-:Y:S01]  /*0870*/  @P1 FADD R0, RZ, -R0 ;  /* 0x80000000ff001221 */ /* 0x000fe20000000000 */
[----:B0-----:R-:W-:-:S04]  /*0880*/  IMAD.WIDE R4, R2, 0x4, R4 ;  /* 0x0000000402047825 */ /* 0x001fc800078e0204 */
[----:B------:R-:W-:-:S05]  /*0890*/  FFMA R3, R3, R3, R0 ;  /* 0x0000000303037223 */ /* 0x000fca0000000000 */
[----:B------:R-:W-:Y:S01]  /*08a0*/  STG.E desc[UR6][R4.64], R3 ;  /* 0x0000000304007986 */ /* 0x000fe2000c101906 */
[----:B------:R-:W-:Y:S05]  /*08b0*/  EXIT ;  /* 0x000000000000794d */ /* 0x000fea0003800000 */
.L_x_5:
[----:B------:R-:W-:-:S00]  /*08c0*/  BRA `(.L_x_5) ;  /* 0xfffffffc00fc7947 */ /* 0x000fc0000383ffff */
[----:B------:R-:W-:-:S00]  /*08d0*/  NOP ;  /* 0x0000000000007918 */ /* 0x000fc00000000000 */
        /* <DEDUP_REMOVED lines=10> */
.L_x_6:


//--------------------- .nv.global.init           --------------------------
	.section	.nv.global.init,"aw",@progbits
	.align	4
.nv.global.init:
	.type		__cudart_i2opi_f,@object
	.size		__cudart_i2opi_f,(.L_0 - __cudart_i2opi_f)
__cudart_i2opi_f:
        /*0000*/ 	.byte	0x41, 0x90, 0x43, 0x3c, 0x99, 0x95, 0x62, 0xdb, 0xc0, 0xdd, 0x34, 0xf5, 0xd1, 0x57, 0x27, 0xfc
        /*0010*/ 	.byte	0x29, 0x15, 0x44, 0x4e, 0x6e, 0x83, 0xf9, 0xa2
.L_0:


//--------------------- .nv.shared.reserved.0     --------------------------
	.section	.nv.shared.reserved.0,"aw",@nobits
	.weak		__nv_reservedSMEM_offset_0_alias
	.size		__nv_reservedSMEM_offset_0_alias, 0, 64
	.other		__nv_reservedSMEM_offset_0_alias,@"STO_CUDA_RESERVED_SHARED STV_DEFAULT"
__nv_reservedSMEM_offset_0_alias:
	.zero		0
	.zero		64


//--------------------- .nv.constant0._Z18monte_carlo_kernelPfS_i --------------------------
	.section	.nv.constant0._Z18monte_carlo_kernelPfS_i,"a",@progbits
	.sectionflags	@""
	.align	4
.nv.constant0._Z18monte_carlo_kernelPfS_i:
	.zero		916


//--------------------- SYMBOLS --------------------------

	.type		.nv.reservedSmem.offset0,@object
	.size		.nv.reservedSmem.offset0,0x4
